	.headerflags	@"EF_CUDA_TEXMODE_UNIFIED EF_CUDA_64BIT_ADDRESS EF_CUDA_SM89 EF_CUDA_VIRTUAL_SM(EF_CUDA_SM89)"
	.elftype	@"ET_EXEC"


//--------------------- .nv.info                  --------------------------
	.section	.nv.info,"",@"SHT_CUDA_INFO"
	.align	4


	//----- nvinfo : EIATTR_REGCOUNT
	.align		4
        /*0000*/ 	.byte	0x04, 0x2f
        /*0002*/ 	.short	(.L_1 - .L_0)
	.align		4
.L_0:
        /*0004*/ 	.word	index@(triton_per_fused_add_expand_mul_neg_pow_select_sum_unsqueeze_26)
        /*0008*/ 	.word	0x00000013


	//----- nvinfo : EIATTR_FRAME_SIZE
	.align		4
.L_1:
        /*000c*/ 	.byte	0x04, 0x11
        /*000e*/ 	.short	(.L_3 - .L_2)
	.align		4
.L_2:
        /*0010*/ 	.word	index@(triton_per_fused_add_expand_mul_neg_pow_select_sum_unsqueeze_26)
        /*0014*/ 	.word	0x00000000


	//----- nvinfo : EIATTR_MIN_STACK_SIZE
	.align		4
.L_3:
        /*0018*/ 	.byte	0x04, 0x12
        /*001a*/ 	.short	(.L_5 - .L_4)
	.align		4
.L_4:
        /*001c*/ 	.word	index@(triton_per_fused_add_expand_mul_neg_pow_select_sum_unsqueeze_26)
        /*0020*/ 	.word	0x00000000
.L_5:


//--------------------- .nv.info.triton_per_fused_add_expand_mul_neg_pow_select_sum_unsqueeze_26 --------------------------
	.section	.nv.info.triton_per_fused_add_expand_mul_neg_pow_select_sum_unsqueeze_26,"",@"SHT_CUDA_INFO"
	.sectionflags	@""
	.align	4


	//----- nvinfo : EIATTR_CUDA_API_VERSION
	.align		4
        /*0000*/ 	.byte	0x04, 0x37
        /*0002*/ 	.short	(.L_7 - .L_6)
.L_6:
        /*0004*/ 	.word	0x00000080


	//----- nvinfo : EIATTR_PARAM_CBANK
	.align		4
.L_7:
        /*0008*/ 	.byte	0x04, 0x0a
        /*000a*/ 	.short	(.L_9 - .L_8)
	.align		4
.L_8:
        /*000c*/ 	.word	index@(.nv.constant0.triton_per_fused_add_expand_mul_neg_pow_select_sum_unsqueeze_26)
        /*0010*/ 	.short	0x0160
        /*0012*/ 	.short	0x0030


	//----- nvinfo : EIATTR_CBANK_PARAM_SIZE
	.align		4
.L_9:
        /*0014*/ 	.byte	0x03, 0x19
        /*0016*/ 	.short	0x0030


	//----- nvinfo : EIATTR_KPARAM_INFO
	.align		4
        /*0018*/ 	.byte	0x04, 0x17
        /*001a*/ 	.short	(.L_11 - .L_10)
.L_10:
        /*001c*/ 	.word	0x00000000
        /*0020*/ 	.short	0x0005
        /*0022*/ 	.short	0x0028
        /*0024*/ 	.byte	0x00, 0xf4, 0x21, 0x00


	//----- nvinfo : EIATTR_KPARAM_INFO
	.align		4
.L_11:
        /*0028*/ 	.byte	0x04, 0x17
        /*002a*/ 	.short	(.L_13 - .L_12)
.L_12:
        /*002c*/ 	.word	0x00000000
        /*0030*/ 	.short	0x0004
        /*0032*/ 	.short	0x0020
        /*0034*/ 	.byte	0x00, 0xf0, 0x11, 0x00


	//----- nvinfo : EIATTR_KPARAM_INFO
	.align		4
.L_13:
        /*0038*/ 	.byte	0x04, 0x17
        /*003a*/ 	.short	(.L_15 - .L_14)
.L_14:
        /*003c*/ 	.word	0x00000000
        /*0040*/ 	.short	0x0003
        /*0042*/ 	.short	0x0018
        /*0044*/ 	.byte	0x00, 0xf4, 0x21, 0x00


	//----- nvinfo : EIATTR_KPARAM_INFO
	.align		4
.L_15:
        /*0048*/ 	.byte	0x04, 0x17
        /*004a*/ 	.short	(.L_17 - .L_16)
.L_16:
        /*004c*/ 	.word	0x00000000
        /*0050*/ 	.short	0x0002
        /*0052*/ 	.short	0x0010
        /*0054*/ 	.byte	0x00, 0xf4, 0x21, 0x00


	//----- nvinfo : EIATTR_KPARAM_INFO
	.align		4
.L_17:
        /*0058*/ 	.byte	0x04, 0x17
        /*005a*/ 	.short	(.L_19 - .L_18)
.L_18:
        /*005c*/ 	.word	0x00000000
        /*0060*/ 	.short	0x0001
        /*0062*/ 	.short	0x0008
        /*0064*/ 	.byte	0x00, 0xf4, 0x21, 0x00


	//----- nvinfo : EIATTR_KPARAM_INFO
	.align		4
.L_19:
        /*0068*/ 	.byte	0x04, 0x17
        /*006a*/ 	.short	(.L_21 - .L_20)
.L_20:
        /*006c*/ 	.word	0x00000000
        /*0070*/ 	.short	0x0000
        /*0072*/ 	.short	0x0000
        /*0074*/ 	.byte	0x00, 0xf4, 0x21, 0x00


	//----- nvinfo : EIATTR_MAXREG_COUNT
	.align		4
.L_21:
        /*0078*/ 	.byte	0x03, 0x1b
        /*007a*/ 	.short	0x00ff


	//----- nvinfo : EIATTR_COOP_GROUP_MASK_REGIDS
	.align		4
        /*007c*/ 	.byte	0x04, 0x29
        /*007e*/ 	.short	(.L_23 - .L_22)


	//   ....[0]....
.L_22:
        /*0080*/ 	.word	0xffffffff


	//   ....[1]....
        /*0084*/ 	.word	0xffffffff


	//   ....[2]....
        /*0088*/ 	.word	0xffffffff


	//   ....[3]....
        /*008c*/ 	.word	0xffffffff


	//   ....[4]....
        /*0090*/ 	.word	0xffffffff


	//   ....[5]....
        /*0094*/ 	.word	0xffffffff


	//----- nvinfo : EIATTR_COOP_GROUP_INSTR_OFFSETS
	.align		4
.L_23:
        /*0098*/ 	.byte	0x04, 0x28
        /*009a*/ 	.short	(.L_25 - .L_24)


	//   ....[0]....
.L_24:
        /*009c*/ 	.word	0x00000110


	//   ....[1]....
        /*00a0*/ 	.word	0x00000130


	//   ....[2]....
        /*00a4*/ 	.word	0x00000150


	//   ....[3]....
        /*00a8*/ 	.word	0x00000170


	//   ....[4]....
        /*00ac*/ 	.word	0x00000190


	//   ....[5]....
        /*00b0*/ 	.word	0x00000230


	//----- nvinfo : EIATTR_EXIT_INSTR_OFFSETS
	.align		4
.L_25:
        /*00b4*/ 	.byte	0x04, 0x1c
        /*00b6*/ 	.short	(.L_27 - .L_26)


	//   ....[0]....
.L_26:
        /*00b8*/ 	.word	0x00000300


	//----- nvinfo : EIATTR_REQNTID
	.align		4
.L_27:
        /*00bc*/ 	.byte	0x04, 0x10
        /*00be*/ 	.short	(.L_29 - .L_28)
.L_28:
        /*00c0*/ 	.word	0x00000040
        /*00c4*/ 	.word	0x00000001
        /*00c8*/ 	.word	0x00000001
.L_29:


//--------------------- .nv.callgraph             --------------------------
	.section	.nv.callgraph,"",@"SHT_CUDA_CALLGRAPH"
	.align	4
	.sectionentsize	8
	.align		4
        /*0000*/ 	.word	0x00000000
	.align		4
        /*0004*/ 	.word	0xffffffff
	.align		4
        /*0008*/ 	.word	0x00000000
	.align		4
        /*000c*/ 	.word	0xfffffffe
	.align		4
        /*0010*/ 	.word	0x00000000
	.align		4
        /*0014*/ 	.word	0xfffffffd
	.align		4
        /*0018*/ 	.word	0x00000000
	.align		4
        /*001c*/ 	.word	0xfffffffc


//--------------------- .nv.rel.action            --------------------------
	.section	.nv.rel.action,"",@"SHT_CUDA_RELOCINFO"
	.align	8
	.sectionentsize	8
        /*0000*/ 	.byte	0x73, 0x00, 0x00, 0x00, 0x00, 0x00, 0x00, 0x00, 0x00, 0x00, 0x00, 0x11, 0x25, 0x00, 0x05, 0x36


//--------------------- .nv.constant0.triton_per_fused_add_expand_mul_neg_pow_select_sum_unsqueeze_26 --------------------------
	.section	.nv.constant0.triton_per_fused_add_expand_mul_neg_pow_select_sum_unsqueeze_26,"a",@progbits
	.sectionflags	@""
	.align	4
.nv.constant0.triton_per_fused_add_expand_mul_neg_pow_select_sum_unsqueeze_26:
	.zero		400


//--------------------- .text.triton_per_fused_add_expand_mul_neg_pow_select_sum_unsqueeze_26 --------------------------
	.section	.text.triton_per_fused_add_expand_mul_neg_pow_select_sum_unsqueeze_26,"ax",@progbits
	.sectionflags	@"SHF_BARRIERS=1"
	.sectioninfo	@"SHI_REGISTERS=19"
	.align	128
        .global         triton_per_fused_add_expand_mul_neg_pow_select_sum_unsqueeze_26
        .type           triton_per_fused_add_expand_mul_neg_pow_select_sum_unsqueeze_26,@function
        .size           triton_per_fused_add_expand_mul_neg_pow_select_sum_unsqueeze_26,(.L_x_1 - triton_per_fused_add_expand_mul_neg_pow_select_sum_unsqueeze_26)
        .other          triton_per_fused_add_expand_mul_neg_pow_select_sum_unsqueeze_26,@"STO_CUDA_ENTRY STV_DEFAULT"
triton_per_fused_add_expand_mul_neg_pow_select_sum_unsqueeze_26:
.text.triton_per_fused_add_expand_mul_neg_pow_select_sum_unsqueeze_26:
[----:B------:R-:W-:Y:S02]  /*0000*/  MOV R1, c[0x0][0x28] ;  /* 0x00000a0000017a02 */ /* 0x000fe40000000f00 */
[----:B------:R-:W0:Y:S01]  /*0010*/  S2R R16, SR_TID.X ;  /* 0x0000000000107919 */ /* 0x000e220000002100 */
[----:B------:R-:W-:Y:S01]  /*0020*/  MOV R3, 0x4 ;  /* 0x0000000400037802 */ /* 0x000fe20000000f00 */
[----:B------:R-:W-:Y:S01]  /*0030*/  ULDC.64 UR4, c[0x0][0x118] ;  /* 0x0000460000047ab9 */ /* 0x000fe20000000a00 */
[----:B0-----:R-:W-:-:S05]  /*0040*/  LOP3.LUT R2, R16, 0x3f, RZ, 0xc0, !PT ;  /* 0x0000003f10027812 */ /* 0x001fca00078ec0ff */
[----:B------:R-:W-:-:S04]  /*0050*/  IMAD.WIDE.U32 R4, R2, R3, c[0x0][0x168] ;  /* 0x00005a0002047625 */ /* 0x000fc800078e0003 */
[CC--:B------:R-:W-:Y:S02]  /*0060*/  IMAD.WIDE.U32 R6, R2.reuse, R3.reuse, c[0x0][0x170] ;  /* 0x00005c0002067625 */ /* 0x0c0fe400078e0003 */
[----:B------:R-:W2:Y:S04]  /*0070*/  LDG.E R4, [R4.64] ;  /* 0x0000000404047981 */ /* 0x000ea8000c1e1900 */
[----:B------:R-:W2:Y:S01]  /*0080*/  LDG.E R7, [R6.64+0x1400] ;  /* 0x0014000406077981 */ /* 0x000ea2000c1e1900 */
[----:B------:R-:W-:Y:S01]  /*0090*/  MOV R8, c[0x0][0x178] ;  /* 0x00005e0000087a02 */ /* 0x000fe20000000f00 */
[----:B------:R-:W-:Y:S01]  /*00a0*/  IMAD.WIDE.U32 R2, R2, R3, c[0x0][0x160] ;  /* 0x0000580002027625 */ /* 0x000fe200078e0003 */
[----:B------:R-:W-:-:S04]  /*00b0*/  MOV R9, c[0x0][0x17c] ;  /* 0x00005f0000097a02 */ /* 0x000fc80000000f00 */
[----:B------:R-:W3:Y:S04]  /*00c0*/  LDG.E R11, [R2.64] ;  /* 0x00000004020b7981 */ /* 0x000ee8000c1e1900 */
[----:B------:R0:W4:Y:S01]  /*00d0*/  LDG.E R8, [R8.64] ;  /* 0x0000000408087981 */ /* 0x000122000c1e1900 */
[C---:B------:R-:W-:Y:S02]  /*00e0*/  LOP3.LUT P0, RZ, R16.reuse, 0x1f, RZ, 0xc0, !PT ;  /* 0x0000001f10ff7812 */ /* 0x040fe4000780c0ff */
[----:B------:R-:W-:Y:S01]  /*00f0*/  ISETP.GE.AND P1, PT, R16, 0x2, PT ;  /* 0x000000021000780c */ /* 0x000fe20003f26270 */
[----:B--2---:R-:W-:-:S05]  /*0100*/  FMUL R0, R4, R7 ;  /* 0x0000000704007220 */ /* 0x004fca0000400000 */
[----:B------:R-:W1:Y:S02]  /*0110*/  SHFL.BFLY PT, R13, R0, 0x10, 0x1f ;  /* 0x0e001f00000d7f89 */ /* 0x000e6400000e0000 */
[----:B-1----:R-:W-:-:S05]  /*0120*/  FFMA R13, R4, R7, R13 ;  /* 0x00000007040d7223 */ /* 0x002fca000000000d */
[----:B------:R-:W1:Y:S02]  /*0130*/  SHFL.BFLY PT, R10, R13, 0x8, 0x1f ;  /* 0x0d001f000d0a7f89 */ /* 0x000e6400000e0000 */
[----:B-1----:R-:W-:-:S05]  /*0140*/  FADD R10, R13, R10 ;  /* 0x0000000a0d0a7221 */ /* 0x002fca0000000000 */
[----:B------:R-:W1:Y:S02]  /*0150*/  SHFL.BFLY PT, R5, R10, 0x4, 0x1f ;  /* 0x0c801f000a057f89 */ /* 0x000e6400000e0000 */
[----:B-1----:R-:W-:-:S05]  /*0160*/  FADD R5, R10, R5 ;  /* 0x000000050a057221 */ /* 0x002fca0000000000 */
[----:B------:R-:W1:Y:S02]  /*0170*/  SHFL.BFLY PT, R6, R5, 0x2, 0x1f ;  /* 0x0c401f0005067f89 */ /* 0x000e6400000e0000 */
[----:B-1----:R-:W-:-:S05]  /*0180*/  FADD R6, R5, R6 ;  /* 0x0000000605067221 */ /* 0x002fca0000000000 */
[----:B0-----:R-:W0:Y:S01]  /*0190*/  SHFL.BFLY PT, R9, R6, 0x1, 0x1f ;  /* 0x0c201f0006097f89 */ /* 0x001e2200000e0000 */
[----:B------:R-:W-:-:S04]  /*01a0*/  SHF.R.U32.HI R0, RZ, 0x3, R16 ;  /* 0x00000003ff007819 */ /* 0x000fc80000011610 */
[----:B------:R-:W-:Y:S01]  /*01b0*/  LOP3.LUT R12, R0, 0x4, RZ, 0xc0, !PT ;  /* 0x00000004000c7812 */ /* 0x000fe200078ec0ff */
[----:B0-----:R-:W-:-:S05]  /*01c0*/  FADD R9, R6, R9 ;  /* 0x0000000906097221 */ /* 0x001fca0000000000 */
[----:B------:R-:W-:Y:S04]  /*01d0*/  @!P0 STS [R12], R9 ;  /* 0x000000090c008388 */ /* 0x000fe80000000800 */
[----:B------:R-:W-:Y:S06]  /*01e0*/  BAR.SYNC.DEFER_BLOCKING 0x0 ;  /* 0x0000000000007b1d */ /* 0x000fec0000010000 */
[----:B------:R-:W0:Y:S01]  /*01f0*/  @!P1 LDS R14, [R16.X4] ;  /* 0x00000000100e9984 */ /* 0x000e220000004800 */
[----:B------:R-:W-:-:S04]  /*0200*/  LOP3.LUT R0, R16, 0x1, RZ, 0xc0, !PT ;  /* 0x0000000110007812 */ /* 0x000fc800078ec0ff */
[----:B------:R-:W-:-:S04]  /*0210*/  ISETP.NE.U32.AND P0, PT, R0, 0x1, PT ;  /* 0x000000010000780c */ /* 0x000fc80003f05070 */
[----:B------:R-:W-:Y:S01]  /*0220*/  ISETP.LT.AND P0, PT, R16, 0x2, P0 ;  /* 0x000000021000780c */ /* 0x000fe20000701270 */
[----:B0-----:R-:W0:Y:S02]  /*0230*/  SHFL.BFLY PT, R5, R14, 0x1, 0x1f ;  /* 0x0c201f000e057f89 */ /* 0x001e2400000e0000 */
[----:B0-----:R-:W-:-:S10]  /*0240*/  FADD R5, R14, R5 ;  /* 0x000000050e057221 */ /* 0x001fd40000000000 */
[----:B------:R-:W-:Y:S04]  /*0250*/  @P0 STS [R16.X4], R5 ;  /* 0x0000000510000388 */ /* 0x000fe80000004800 */
[----:B------:R-:W-:Y:S06]  /*0260*/  BAR.SYNC.DEFER_BLOCKING 0x0 ;  /* 0x0000000000007b1d */ /* 0x000fec0000010000 */
[----:B------:R-:W0:Y:S01]  /*0270*/  LDS R0, [RZ] ;  /* 0x00000000ff007984 */ /* 0x000e220000000800 */
[C---:B----4-:R-:W-:Y:S01]  /*0280*/  FADD R6, R8.reuse, R8 ;  /* 0x0000000808067221 */ /* 0x050fe20000000000 */
[----:B------:R-:W-:Y:S01]  /*0290*/  FMUL R9, R8, R8 ;  /* 0x0000000808097220 */ /* 0x000fe20000400000 */
[----:B------:R-:W-:-:S02]  /*02a0*/  FADD R7, R7, R7 ;  /* 0x0000000707077221 */ /* 0x000fc40000000000 */
[----:B---3--:R-:W-:Y:S01]  /*02b0*/  FFMA R6, R4, R6, R11 ;  /* 0x0000000604067223 */ /* 0x008fe2000000000b */
[----:B0-----:R-:W-:-:S04]  /*02c0*/  FFMA R0, R0, -2, RZ ;  /* 0xc000000000007823 */ /* 0x001fc800000000ff */
[----:B------:R-:W-:-:S04]  /*02d0*/  FMUL R9, R0, R9 ;  /* 0x0000000900097220 */ /* 0x000fc80000400000 */
[----:B------:R-:W-:-:S05]  /*02e0*/  FFMA R7, R9, R7, R6 ;  /* 0x0000000709077223 */ /* 0x000fca0000000006 */
[----:B------:R-:W-:Y:S01]  /*02f0*/  STG.E [R2.64], R7 ;  /* 0x0000000702007986 */ /* 0x000fe2000c101904 */
[----:B------:R-:W-:Y:S05]  /*0300*/  EXIT ;  /* 0x000000000000794d */ /* 0x000fea0003800000 */
.L_x_0:
[----:B------:R-:W-:-:S00]  /*0310*/  BRA `(.L_x_0) ;  /* 0xfffffff000007947 */ /* 0x000fc0000383ffff */
[----:B------:R-:W-:-:S00]  /*0320*/  NOP ;  /* 0x0000000000007918 */ /* 0x000fc00000000000 */
        /* <DEDUP_REMOVED lines=13> */
.L_x_1:


//--------------------- .nv.shared.triton_per_fused_add_expand_mul_neg_pow_select_sum_unsqueeze_26 --------------------------
	.section	.nv.shared.triton_per_fused_add_expand_mul_neg_pow_select_sum_unsqueeze_26,"aw",@nobits
	.sectionflags	@""
	.align	16
